//
// Generated by NVIDIA NVVM Compiler
//
// Compiler Build ID: CL-36424714
// Cuda compilation tools, release 13.0, V13.0.88
// Based on NVVM 20.0.0
//

.version 9.0
.target sm_100
.address_size 64

	// .globl	_Z9coalescedPiS_i

.visible .entry _Z9coalescedPiS_i(
	.param .u64 .ptr .align 1 _Z9coalescedPiS_i_param_0,
	.param .u64 .ptr .align 1 _Z9coalescedPiS_i_param_1,
	.param .u32 _Z9coalescedPiS_i_param_2
)
{
	.reg .pred 	%p<2>;
	.reg .b32 	%r<7>;
	.reg .b64 	%rd<8>;

	ld.param.u64 	%rd1, [_Z9coalescedPiS_i_param_0];
	ld.param.u64 	%rd2, [_Z9coalescedPiS_i_param_1];
	ld.param.u32 	%r2, [_Z9coalescedPiS_i_param_2];
	mov.u32 	%r3, %ctaid.x;
	mov.u32 	%r4, %ntid.x;
	mov.u32 	%r5, %tid.x;
	mad.lo.s32 	%r1, %r3, %r4, %r5;
	setp.ge.s32 	%p1, %r1, %r2;
	@%p1 bra 	$L__BB0_2;
	cvta.to.global.u64 	%rd3, %rd2;
	cvta.to.global.u64 	%rd4, %rd1;
	mul.wide.s32 	%rd5, %r1, 4;
	add.s64 	%rd6, %rd3, %rd5;
	ld.global.u32 	%r6, [%rd6];
	add.s64 	%rd7, %rd4, %rd5;
	st.global.u32 	[%rd7], %r6;
$L__BB0_2:
	ret;

}
	// .globl	_Z6stridePiS_i
.visible .entry _Z6stridePiS_i(
	.param .u64 .ptr .align 1 _Z6stridePiS_i_param_0,
	.param .u64 .ptr .align 1 _Z6stridePiS_i_param_1,
	.param .u32 _Z6stridePiS_i_param_2
)
{
	.reg .pred 	%p<2>;
	.reg .b32 	%r<8>;
	.reg .b64 	%rd<8>;

	ld.param.u64 	%rd1, [_Z6stridePiS_i_param_0];
	ld.param.u64 	%rd2, [_Z6stridePiS_i_param_1];
	ld.param.u32 	%r2, [_Z6stridePiS_i_param_2];
	mov.u32 	%r3, %ctaid.x;
	mov.u32 	%r4, %ntid.x;
	mov.u32 	%r5, %tid.x;
	mad.lo.s32 	%r6, %r3, %r4, %r5;
	shl.b32 	%r1, %r6, 5;
	setp.ge.s32 	%p1, %r1, %r2;
	@%p1 bra 	$L__BB1_2;
	cvta.to.global.u64 	%rd3, %rd2;
	cvta.to.global.u64 	%rd4, %rd1;
	mul.wide.s32 	%rd5, %r1, 4;
	add.s64 	%rd6, %rd3, %rd5;
	ld.global.u32 	%r7, [%rd6];
	add.s64 	%rd7, %rd4, %rd5;
	st.global.u32 	[%rd7], %r7;
$L__BB1_2:
	ret;

}


// ===== COMPILED SASS (sm_100) =====

	.target	sm_100

	.elftype	@"ET_EXEC"


//--------------------- .note.nv.tkinfo           --------------------------
	.section	.note.nv.tkinfo,"",@"SHT_NOTE"
	.sectionflags	@"SHF_NOTE_NV_TKINFO"
	.tkinfo
        /*0018*/ 	.word	0x00000002
        /*0030*/ 	.string	""
        /*0030*/ 	.string	"ptxas"
        /*0030*/ 	.string	"Cuda compilation tools, release 13.0, V13.0.88"
        /*0030*/ 	.string	"Build cuda_13.0.r13.0/compiler.36424714_0"
        /*0030*/ 	.string	"-arch sm_100 -m 64 "



//--------------------- .note.nv.cuinfo           --------------------------
	.section	.note.nv.cuinfo,"",@"SHT_NOTE"
	.sectionflags	@"SHF_NOTE_NV_CUINFO"
        /*0018*/ 	.short	0x0002
        /*001a*/ 	.short	0x0064
        /*001c*/ 	.short	0x0082
	.zero		2


//--------------------- .nv.info                  --------------------------
	.section	.nv.info,"",@"SHT_CUDA_INFO"
	.align	4


	//----- nvinfo : EIATTR_REGCOUNT
	.align		4
        /*0000*/ 	.byte	0x04, 0x2f
        /*0002*/ 	.short	(.L_1 - .L_0)
	.align		4
.L_0:
        /*0004*/ 	.word	index@(_Z9coalescedPiS_i)
        /*0008*/ 	.word	0x0000000a


	//----- nvinfo : EIATTR_FRAME_SIZE
	.align		4
.L_1:
        /*000c*/ 	.byte	0x04, 0x11
        /*000e*/ 	.short	(.L_3 - .L_2)
	.align		4
.L_2:
        /*0010*/ 	.word	index@(_Z9coalescedPiS_i)
        /*0014*/ 	.word	0x00000000


	//----- nvinfo : EIATTR_REGCOUNT
	.align		4
.L_3:
        /*0018*/ 	.byte	0x04, 0x2f
        /*001a*/ 	.short	(.L_5 - .L_4)
	.align		4
.L_4:
        /*001c*/ 	.word	index@(_Z6stridePiS_i)
        /*0020*/ 	.word	0x0000000a


	//----- nvinfo : EIATTR_FRAME_SIZE
	.align		4
.L_5:
        /*0024*/ 	.byte	0x04, 0x11
        /*0026*/ 	.short	(.L_7 - .L_6)
	.align		4
.L_6:
        /*0028*/ 	.word	index@(_Z6stridePiS_i)
        /*002c*/ 	.word	0x00000000


	//----- nvinfo : EIATTR_MIN_STACK_SIZE
	.align		4
.L_7:
        /*0030*/ 	.byte	0x04, 0x12
        /*0032*/ 	.short	(.L_9 - .L_8)
	.align		4
.L_8:
        /*0034*/ 	.word	index@(_Z6stridePiS_i)
        /*0038*/ 	.word	0x00000000


	//----- nvinfo : EIATTR_MIN_STACK_SIZE
	.align		4
.L_9:
        /*003c*/ 	.byte	0x04, 0x12
        /*003e*/ 	.short	(.L_11 - .L_10)
	.align		4
.L_10:
        /*0040*/ 	.word	index@(_Z9coalescedPiS_i)
        /*0044*/ 	.word	0x00000000
.L_11:


//--------------------- .nv.compat                --------------------------
	.section	.nv.compat,"",@"SHT_CUDA_COMPAT_INFO"
	.align	4
        /*0000*/ 	.byte	0x02, 0x09, 0x00, 0x00, 0x02, 0x02, 0x01, 0x00, 0x02, 0x05, 0x05, 0x00, 0x03, 0x07, 0x01, 0x01
        /*0010*/ 	.byte	0x02, 0x03, 0x00, 0x00, 0x02, 0x06, 0x01, 0x00, 0x04, 0x0b, 0x08, 0x00, 0x09, 0x00, 0x00, 0x00
        /*0020*/ 	.byte	0x00, 0x00, 0x00, 0x00


//--------------------- .nv.info._Z6stridePiS_i   --------------------------
	.section	.nv.info._Z6stridePiS_i,"",@"SHT_CUDA_INFO"
	.sectionflags	@""
	.align	4


	//----- nvinfo : EIATTR_CUDA_API_VERSION
	.align		4
        /*0000*/ 	.byte	0x04, 0x37
        /*0002*/ 	.short	(.L_13 - .L_12)
.L_12:
        /*0004*/ 	.word	0x00000082


	//----- nvinfo : EIATTR_KPARAM_INFO
	.align		4
.L_13:
        /*0008*/ 	.byte	0x04, 0x17
        /*000a*/ 	.short	(.L_15 - .L_14)
.L_14:
        /*000c*/ 	.word	0x00000000
        /*0010*/ 	.short	0x0002
        /*0012*/ 	.short	0x0010
        /*0014*/ 	.byte	0x00, 0xf0, 0x11, 0x00


	//----- nvinfo : EIATTR_KPARAM_INFO
	.align		4
.L_15:
        /*0018*/ 	.byte	0x04, 0x17
        /*001a*/ 	.short	(.L_17 - .L_16)
.L_16:
        /*001c*/ 	.word	0x00000000
        /*0020*/ 	.short	0x0001
        /*0022*/ 	.short	0x0008
        /*0024*/ 	.byte	0x00, 0xf5, 0x21, 0x00


	//----- nvinfo : EIATTR_KPARAM_INFO
	.align		4
.L_17:
        /*0028*/ 	.byte	0x04, 0x17
        /*002a*/ 	.short	(.L_19 - .L_18)
.L_18:
        /*002c*/ 	.word	0x00000000
        /*0030*/ 	.short	0x0000
        /*0032*/ 	.short	0x0000
        /*0034*/ 	.byte	0x00, 0xf5, 0x21, 0x00


	//----- nvinfo : EIATTR_SPARSE_MMA_MASK
	.align		4
.L_19:
        /*0038*/ 	.byte	0x03, 0x50
        /*003a*/ 	.short	0x0000


	//----- nvinfo : EIATTR_MAXREG_COUNT
	.align		4
        /*003c*/ 	.byte	0x03, 0x1b
        /*003e*/ 	.short	0x00ff


	//----- nvinfo : EIATTR_MERCURY_ISA_VERSION
	.align		4
        /*0040*/ 	.byte	0x03, 0x5f
        /*0042*/ 	.short	0x0101


	//----- nvinfo : EIATTR_VRC_CTA_INIT_COUNT
	.align		4
        /*0044*/ 	.byte	0x02, 0x4a
	.zero		1
	.zero		1


	//----- nvinfo : EIATTR_EXIT_INSTR_OFFSETS
	.align		4
        /*0048*/ 	.byte	0x04, 0x1c
        /*004a*/ 	.short	(.L_21 - .L_20)


	//   ....[0]....
.L_20:
        /*004c*/ 	.word	0x00000080


	//   ....[1]....
        /*0050*/ 	.word	0x00000100


	//----- nvinfo : EIATTR_CBANK_PARAM_SIZE
	.align		4
.L_21:
        /*0054*/ 	.byte	0x03, 0x19
        /*0056*/ 	.short	0x0014


	//----- nvinfo : EIATTR_PARAM_CBANK
	.align		4
        /*0058*/ 	.byte	0x04, 0x0a
        /*005a*/ 	.short	(.L_23 - .L_22)
	.align		4
.L_22:
        /*005c*/ 	.word	index@(.nv.constant0._Z6stridePiS_i)
        /*0060*/ 	.short	0x0380
        /*0062*/ 	.short	0x0014


	//----- nvinfo : EIATTR_SW_WAR
	.align		4
.L_23:
        /*0064*/ 	.byte	0x04, 0x36
        /*0066*/ 	.short	(.L_25 - .L_24)
.L_24:
        /*0068*/ 	.word	0x00000008
.L_25:


//--------------------- .nv.info._Z9coalescedPiS_i --------------------------
	.section	.nv.info._Z9coalescedPiS_i,"",@"SHT_CUDA_INFO"
	.sectionflags	@""
	.align	4


	//----- nvinfo : EIATTR_CUDA_API_VERSION
	.align		4
        /*0000*/ 	.byte	0x04, 0x37
        /*0002*/ 	.short	(.L_27 - .L_26)
.L_26:
        /*0004*/ 	.word	0x00000082


	//----- nvinfo : EIATTR_KPARAM_INFO
	.align		4
.L_27:
        /*0008*/ 	.byte	0x04, 0x17
        /*000a*/ 	.short	(.L_29 - .L_28)
.L_28:
        /*000c*/ 	.word	0x00000000
        /*0010*/ 	.short	0x0002
        /*0012*/ 	.short	0x0010
        /*0014*/ 	.byte	0x00, 0xf0, 0x11, 0x00


	//----- nvinfo : EIATTR_KPARAM_INFO
	.align		4
.L_29:
        /*0018*/ 	.byte	0x04, 0x17
        /*001a*/ 	.short	(.L_31 - .L_30)
.L_30:
        /*001c*/ 	.word	0x00000000
        /*0020*/ 	.short	0x0001
        /*0022*/ 	.short	0x0008
        /*0024*/ 	.byte	0x00, 0xf5, 0x21, 0x00


	//----- nvinfo : EIATTR_KPARAM_INFO
	.align		4
.L_31:
        /*0028*/ 	.byte	0x04, 0x17
        /*002a*/ 	.short	(.L_33 - .L_32)
.L_32:
        /*002c*/ 	.word	0x00000000
        /*0030*/ 	.short	0x0000
        /*0032*/ 	.short	0x0000
        /*0034*/ 	.byte	0x00, 0xf5, 0x21, 0x00


	//----- nvinfo : EIATTR_SPARSE_MMA_MASK
	.align		4
.L_33:
        /*0038*/ 	.byte	0x03, 0x50
        /*003a*/ 	.short	0x0000


	//----- nvinfo : EIATTR_MAXREG_COUNT
	.align		4
        /*003c*/ 	.byte	0x03, 0x1b
        /*003e*/ 	.short	0x00ff


	//----- nvinfo : EIATTR_MERCURY_ISA_VERSION
	.align		4
        /*0040*/ 	.byte	0x03, 0x5f
        /*0042*/ 	.short	0x0101


	//----- nvinfo : EIATTR_VRC_CTA_INIT_COUNT
	.align		4
        /*0044*/ 	.byte	0x02, 0x4a
	.zero		1
	.zero		1


	//----- nvinfo : EIATTR_EXIT_INSTR_OFFSETS
	.align		4
        /*0048*/ 	.byte	0x04, 0x1c
        /*004a*/ 	.short	(.L_35 - .L_34)


	//   ....[0]....
.L_34:
        /*004c*/ 	.word	0x00000070


	//   ....[1]....
        /*0050*/ 	.word	0x000000f0


	//----- nvinfo : EIATTR_CBANK_PARAM_SIZE
	.align		4
.L_35:
        /*0054*/ 	.byte	0x03, 0x19
        /*0056*/ 	.short	0x0014


	//----- nvinfo : EIATTR_PARAM_CBANK
	.align		4
        /*0058*/ 	.byte	0x04, 0x0a
        /*005a*/ 	.short	(.L_37 - .L_36)
	.align		4
.L_36:
        /*005c*/ 	.word	index@(.nv.constant0._Z9coalescedPiS_i)
        /*0060*/ 	.short	0x0380
        /*0062*/ 	.short	0x0014


	//----- nvinfo : EIATTR_SW_WAR
	.align		4
.L_37:
        /*0064*/ 	.byte	0x04, 0x36
        /*0066*/ 	.short	(.L_39 - .L_38)
.L_38:
        /*0068*/ 	.word	0x00000008
.L_39:


//--------------------- .nv.callgraph             --------------------------
	.section	.nv.callgraph,"",@"SHT_CUDA_CALLGRAPH"
	.align	4
	.sectionentsize	8
	.align		4
        /*0000*/ 	.word	0x00000000
	.align		4
        /*0004*/ 	.word	0xffffffff
	.align		4
        /*0008*/ 	.word	0x00000000
	.align		4
        /*000c*/ 	.word	0xfffffffe
	.align		4
        /*0010*/ 	.word	0x00000000
	.align		4
        /*0014*/ 	.word	0xfffffffd
	.align		4
        /*0018*/ 	.word	0x00000000
	.align		4
        /*001c*/ 	.word	0xfffffffc


//--------------------- .text._Z6stridePiS_i      --------------------------
	.section	.text._Z6stridePiS_i,"ax",@progbits
	.align	128
        .global         _Z6stridePiS_i
        .type           _Z6stridePiS_i,@function
        .size           _Z6stridePiS_i,(.L_x_2 - _Z6stridePiS_i)
        .other          _Z6stridePiS_i,@"STO_CUDA_ENTRY STV_DEFAULT"
_Z6stridePiS_i:
.text._Z6stridePiS_i:
[----:B------:R-:W-:Y:S01]  /*0000*/  LDC R1, c[0x0][0x37c] ;  /* 0x0000df00ff017b82 */ /* 0x000fe20000000800 */
[----:B------:R-:W0:Y:S07]  /*0010*/  S2R R3, SR_TID.X ;  /* 0x0000000000037919 */ /* 0x000e2e0000002100 */
[----:B------:R-:W0:Y:S01]  /*0020*/  S2UR UR4, SR_CTAID.X ;  /* 0x00000000000479c3 */ /* 0x000e220000002500 */
[----:B------:R-:W1:Y:S07]  /*0030*/  LDCU UR5, c[0x0][0x390] ;  /* 0x00007200ff0577ac */ /* 0x000e6e0008000800 */
[----:B------:R-:W0:Y:S02]  /*0040*/  LDC R0, c[0x0][0x360] ;  /* 0x0000d800ff007b82 */ /* 0x000e240000000800 */
[----:B0-----:R-:W-:-:S05]  /*0050*/  IMAD R0, R0, UR4, R3 ;  /* 0x0000000400007c24 */ /* 0x001fca000f8e0203 */
[----:B------:R-:W-:-:S04]  /*0060*/  SHF.L.U32 R7, R0, 0x5, RZ ;  /* 0x0000000500077819 */ /* 0x000fc800000006ff */
[----:B-1----:R-:W-:-:S13]  /*0070*/  ISETP.GE.AND P0, PT, R7, UR5, PT ;  /* 0x0000000507007c0c */ /* 0x002fda000bf06270 */
[----:B------:R-:W-:Y:S05]  /*0080*/  @P0 EXIT ;  /* 0x000000000000094d */ /* 0x000fea0003800000 */
[----:B------:R-:W0:Y:S01]  /*0090*/  LDC.64 R2, c[0x0][0x388] ;  /* 0x0000e200ff027b82 */ /* 0x000e220000000a00 */
[----:B------:R-:W1:Y:S07]  /*00a0*/  LDCU.64 UR4, c[0x0][0x358] ;  /* 0x00006b00ff0477ac */ /* 0x000e6e0008000a00 */
[----:B------:R-:W2:Y:S01]  /*00b0*/  LDC.64 R4, c[0x0][0x380] ;  /* 0x0000e000ff047b82 */ /* 0x000ea20000000a00 */
[----:B0-----:R-:W-:-:S06]  /*00c0*/  IMAD.WIDE R2, R7, 0x4, R2 ;  /* 0x0000000407027825 */ /* 0x001fcc00078e0202 */
[----:B-1----:R-:W3:Y:S01]  /*00d0*/  LDG.E R3, desc[UR4][R2.64] ;  /* 0x0000000402037981 */ /* 0x002ee2000c1e1900 */
[----:B--2---:R-:W-:-:S05]  /*00e0*/  IMAD.WIDE R4, R7, 0x4, R4 ;  /* 0x0000000407047825 */ /* 0x004fca00078e0204 */
[----:B---3--:R-:W-:Y:S01]  /*00f0*/  STG.E desc[UR4][R4.64], R3 ;  /* 0x0000000304007986 */ /* 0x008fe2000c101904 */
[----:B------:R-:W-:Y:S05]  /*0100*/  EXIT ;  /* 0x000000000000794d */ /* 0x000fea0003800000 */
.L_x_0:
[----:B------:R-:W-:-:S00]  /*0110*/  BRA `(.L_x_0) ;  /* 0xfffffffc00fc7947 */ /* 0x000fc0000383ffff */
[----:B------:R-:W-:-:S00]  /*0120*/  NOP ;  /* 0x0000000000007918 */ /* 0x000fc00000000000 */
        /* <DEDUP_REMOVED lines=13> */
.L_x_2:


//--------------------- .text._Z9coalescedPiS_i   --------------------------
	.section	.text._Z9coalescedPiS_i,"ax",@progbits
	.align	128
        .global         _Z9coalescedPiS_i
        .type           _Z9coalescedPiS_i,@function
        .size           _Z9coalescedPiS_i,(.L_x_3 - _Z9coalescedPiS_i)
        .other          _Z9coalescedPiS_i,@"STO_CUDA_ENTRY STV_DEFAULT"
_Z9coalescedPiS_i:
.text._Z9coalescedPiS_i:
[----:B------:R-:W-:Y:S01]  /*0000*/  LDC R1, c[0x0][0x37c] ;  /* 0x0000df00ff017b82 */ /* 0x000fe20000000800 */
[----:B------:R-:W0:Y:S07]  /*0010*/  S2R R0, SR_TID.X ;  /* 0x0000000000007919 */ /* 0x000e2e0000002100 */
[----:B------:R-:W0:Y:S01]  /*0020*/  S2UR UR4, SR_CTAID.X ;  /* 0x00000000000479c3 */ /* 0x000e220000002500 */
[----:B------:R-:W1:Y:S07]  /*0030*/  LDCU UR5, c[0x0][0x390] ;  /* 0x00007200ff0577ac */ /* 0x000e6e0008000800 */
[----:B------:R-:W0:Y:S02]  /*0040*/  LDC R7, c[0x0][0x360] ;  /* 0x0000d800ff077b82 */ /* 0x000e240000000800 */
[----:B0-----:R-:W-:-:S05]  /*0050*/  IMAD R7, R7, UR4, R0 ;  /* 0x0000000407077c24 */ /* 0x001fca000f8e0200 */
        /* <DEDUP_REMOVED lines=10> */
.L_x_1:
        /* <DEDUP_REMOVED lines=16> */
.L_x_3:


//--------------------- .nv.shared.reserved.0     --------------------------
	.section	.nv.shared.reserved.0,"aw",@nobits
	.weak		__nv_reservedSMEM_offset_0_alias
	.size		__nv_reservedSMEM_offset_0_alias, 0, 64
	.other		__nv_reservedSMEM_offset_0_alias,@"STO_CUDA_RESERVED_SHARED STV_DEFAULT"
__nv_reservedSMEM_offset_0_alias:
	.zero		0
	.zero		64


//--------------------- .nv.constant0._Z6stridePiS_i --------------------------
	.section	.nv.constant0._Z6stridePiS_i,"a",@progbits
	.sectionflags	@""
	.align	4
.nv.constant0._Z6stridePiS_i:
	.zero		916


//--------------------- .nv.constant0._Z9coalescedPiS_i --------------------------
	.section	.nv.constant0._Z9coalescedPiS_i,"a",@progbits
	.sectionflags	@""
	.align	4
.nv.constant0._Z9coalescedPiS_i:
	.zero		916


//--------------------- SYMBOLS --------------------------

	.type		.nv.reservedSmem.offset0,@object
	.size		.nv.reservedSmem.offset0,0x4
